	.headerflags	@"EF_CUDA_TEXMODE_UNIFIED EF_CUDA_64BIT_ADDRESS EF_CUDA_ACCELERATORS EF_CUDA_SM90 EF_CUDA_VIRTUAL_SM(EF_CUDA_SM90)"
	.elftype	@"ET_EXEC"


//--------------------- .nv.info                  --------------------------
	.section	.nv.info,"",@"SHT_CUDA_INFO"
	.align	4


	//----- nvinfo : EIATTR_REGCOUNT
	.align		4
        /*0000*/ 	.byte	0x04, 0x2f
        /*0002*/ 	.short	(.L_1 - .L_0)
	.align		4
.L_0:
        /*0004*/ 	.word	index@(triton_per_fused__softmax_2)
        /*0008*/ 	.word	0x0000000e


	//----- nvinfo : EIATTR_MIN_STACK_SIZE
	.align		4
.L_1:
        /*000c*/ 	.byte	0x04, 0x12
        /*000e*/ 	.short	(.L_3 - .L_2)
	.align		4
.L_2:
        /*0010*/ 	.word	index@(triton_per_fused__softmax_2)
        /*0014*/ 	.word	0x00000000


	//----- nvinfo : EIATTR_FRAME_SIZE
	.align		4
.L_3:
        /*0018*/ 	.byte	0x04, 0x11
        /*001a*/ 	.short	(.L_5 - .L_4)
	.align		4
.L_4:
        /*001c*/ 	.word	index@(triton_per_fused__softmax_2)
        /*0020*/ 	.word	0x00000000


	//----- nvinfo : EIATTR_MIN_STACK_SIZE
	.align		4
.L_5:
        /*0024*/ 	.byte	0x04, 0x12
        /*0026*/ 	.short	(.L_7 - .L_6)
	.align		4
.L_6:
        /*0028*/ 	.word	index@(triton_per_fused__softmax_2)
        /*002c*/ 	.word	0x00000000
.L_7:


//--------------------- .nv.info.triton_per_fused__softmax_2 --------------------------
	.section	.nv.info.triton_per_fused__softmax_2,"",@"SHT_CUDA_INFO"
	.sectionflags	@""
	.align	4


	//----- nvinfo : EIATTR_CUDA_API_VERSION
	.align		4
        /*0000*/ 	.byte	0x04, 0x37
        /*0002*/ 	.short	(.L_9 - .L_8)
.L_8:
        /*0004*/ 	.word	0x0000007c


	//----- nvinfo : EIATTR_KPARAM_INFO
	.align		4
.L_9:
        /*0008*/ 	.byte	0x04, 0x17
        /*000a*/ 	.short	(.L_11 - .L_10)
.L_10:
        /*000c*/ 	.word	0x00000000
        /*0010*/ 	.short	0x0003
        /*0012*/ 	.short	0x0014
        /*0014*/ 	.byte	0x00, 0xf0, 0x11, 0x00


	//----- nvinfo : EIATTR_KPARAM_INFO
	.align		4
.L_11:
        /*0018*/ 	.byte	0x04, 0x17
        /*001a*/ 	.short	(.L_13 - .L_12)
.L_12:
        /*001c*/ 	.word	0x00000000
        /*0020*/ 	.short	0x0002
        /*0022*/ 	.short	0x0010
        /*0024*/ 	.byte	0x00, 0xf0, 0x11, 0x00


	//----- nvinfo : EIATTR_KPARAM_INFO
	.align		4
.L_13:
        /*0028*/ 	.byte	0x04, 0x17
        /*002a*/ 	.short	(.L_15 - .L_14)
.L_14:
        /*002c*/ 	.word	0x00000000
        /*0030*/ 	.short	0x0001
        /*0032*/ 	.short	0x0008
        /*0034*/ 	.byte	0x00, 0xf4, 0x21, 0x00


	//----- nvinfo : EIATTR_KPARAM_INFO
	.align		4
.L_15:
        /*0038*/ 	.byte	0x04, 0x17
        /*003a*/ 	.short	(.L_17 - .L_16)
.L_16:
        /*003c*/ 	.word	0x00000000
        /*0040*/ 	.short	0x0000
        /*0042*/ 	.short	0x0000
        /*0044*/ 	.byte	0x00, 0xf4, 0x21, 0x00


	//----- nvinfo : EIATTR_SPARSE_MMA_MASK
	.align		4
.L_17:
        /*0048*/ 	.byte	0x03, 0x50
        /*004a*/ 	.short	0x0000


	//----- nvinfo : EIATTR_MAXREG_COUNT
	.align		4
        /*004c*/ 	.byte	0x03, 0x1b
        /*004e*/ 	.short	0x00ff


	//----- nvinfo : EIATTR_COOP_GROUP_MASK_REGIDS
	.align		4
        /*0050*/ 	.byte	0x04, 0x29
        /*0052*/ 	.short	(.L_19 - .L_18)


	//   ....[0]....
.L_18:
        /*0054*/ 	.word	0xffffffff


	//   ....[1]....
        /*0058*/ 	.word	0xffffffff


	//   ....[2]....
        /*005c*/ 	.word	0xffffffff


	//   ....[3]....
        /*0060*/ 	.word	0xffffffff


	//   ....[4]....
        /*0064*/ 	.word	0xffffffff


	//   ....[5]....
        /*0068*/ 	.word	0xffffffff


	//   ....[6]....
        /*006c*/ 	.word	0xffffffff


	//   ....[7]....
        /*0070*/ 	.word	0xffffffff


	//----- nvinfo : EIATTR_COOP_GROUP_INSTR_OFFSETS
	.align		4
.L_19:
        /*0074*/ 	.byte	0x04, 0x28
        /*0076*/ 	.short	(.L_21 - .L_20)


	//   ....[0]....
.L_20:
        /*0078*/ 	.word	0x00000100


	//   ....[1]....
        /*007c*/ 	.word	0x00000140


	//   ....[2]....
        /*0080*/ 	.word	0x00000180


	//   ....[3]....
        /*0084*/ 	.word	0x000001c0


	//   ....[4]....
        /*0088*/ 	.word	0x00000270


	//   ....[5]....
        /*008c*/ 	.word	0x00000290


	//   ....[6]....
        /*0090*/ 	.word	0x000002b0


	//   ....[7]....
        /*0094*/ 	.word	0x000002d0


	//----- nvinfo : EIATTR_EXIT_INSTR_OFFSETS
	.align		4
.L_21:
        /*0098*/ 	.byte	0x04, 0x1c
        /*009a*/ 	.short	(.L_23 - .L_22)


	//   ....[0]....
.L_22:
        /*009c*/ 	.word	0x00000390


	//   ....[1]....
        /*00a0*/ 	.word	0x000003b0


	//----- nvinfo : EIATTR_REQNTID
	.align		4
.L_23:
        /*00a4*/ 	.byte	0x04, 0x10
        /*00a6*/ 	.short	(.L_25 - .L_24)
.L_24:
        /*00a8*/ 	.word	0x00000040
        /*00ac*/ 	.word	0x00000001
        /*00b0*/ 	.word	0x00000001


	//----- nvinfo : EIATTR_CBANK_PARAM_SIZE
	.align		4
.L_25:
        /*00b4*/ 	.byte	0x03, 0x19
        /*00b6*/ 	.short	0x0018


	//----- nvinfo : EIATTR_PARAM_CBANK
	.align		4
        /*00b8*/ 	.byte	0x04, 0x0a
        /*00ba*/ 	.short	(.L_27 - .L_26)
	.align		4
.L_26:
        /*00bc*/ 	.word	index@(.nv.constant0.triton_per_fused__softmax_2)
        /*00c0*/ 	.short	0x0210
        /*00c2*/ 	.short	0x0018


	//----- nvinfo : EIATTR_SW_WAR
	.align		4
.L_27:
        /*00c4*/ 	.byte	0x04, 0x36
        /*00c6*/ 	.short	(.L_29 - .L_28)
.L_28:
        /*00c8*/ 	.word	0x00000008
.L_29:


//--------------------- .nv.callgraph             --------------------------
	.section	.nv.callgraph,"",@"SHT_CUDA_CALLGRAPH"
	.align	4
	.sectionentsize	8
	.align		4
        /*0000*/ 	.word	0x00000000
	.align		4
        /*0004*/ 	.word	0xffffffff
	.align		4
        /*0008*/ 	.word	0x00000000
	.align		4
        /*000c*/ 	.word	0xfffffffe
	.align		4
        /*0010*/ 	.word	0x00000000
	.align		4
        /*0014*/ 	.word	0xfffffffd
	.align		4
        /*0018*/ 	.word	0x00000000
	.align		4
        /*001c*/ 	.word	0xfffffffc


//--------------------- .text.triton_per_fused__softmax_2 --------------------------
	.section	.text.triton_per_fused__softmax_2,"ax",@progbits
	.align	128
        .global         triton_per_fused__softmax_2
        .type           triton_per_fused__softmax_2,@function
        .size           triton_per_fused__softmax_2,(.L_x_1 - triton_per_fused__softmax_2)
        .other          triton_per_fused__softmax_2,@"STO_CUDA_ENTRY STV_DEFAULT"
triton_per_fused__softmax_2:
.text.triton_per_fused__softmax_2:
[----:B------:R-:W0:Y:S02]  /*0000*/  LDC R1, c[0x0][0x28] ;  /* 0x00000a00ff017b82 */ /* 0x000e240000000800 */
[----:B------:R-:W1:Y:S01]  /*0010*/  S2R R9, SR_TID.X ;  /* 0x0000000000097919 */ /* 0x000e620000002100 */
[----:B------:R-:W2:Y:S01]  /*0020*/  LDC.64 R2, c[0x0][0x210] ;  /* 0x00008400ff027b82 */ /* 0x000ea20000000a00 */
[----:B------:R-:W-:Y:S01]  /*0030*/  IMAD.MOV.U32 R6, RZ, RZ, RZ ;  /* 0x000000ffff067224 */ /* 0x000fe200078e00ff */
[----:B------:R-:W-:Y:S01]  /*0040*/  ULDC.64 UR4, c[0x0][0x208] ;  /* 0x0000820000047ab9 */ /* 0x000fe20000000a00 */
[----:B------:R-:W3:Y:S05]  /*0050*/  S2R R0, SR_CTAID.X ;  /* 0x0000000000007919 */ /* 0x000eea0000002500 */
[----:B------:R-:W4:Y:S01]  /*0060*/  LDC.64 R4, c[0x0][0x218] ;  /* 0x00008600ff047b82 */ /* 0x000f220000000a00 */
[----:B-1----:R-:W-:Y:S01]  /*0070*/  LOP3.LUT R7, R9, 0xf, RZ, 0xc0, !PT ;  /* 0x0000000f09077812 */ /* 0x002fe200078ec0ff */
[----:B----4-:R-:W4:Y:S01]  /*0080*/  LDG.E R5, desc[UR4][R4.64] ;  /* 0x0000000404057981 */ /* 0x010f22000c1e1900 */
[----:B---3--:R-:W-:-:S03]  /*0090*/  ISETP.GE.AND P0, PT, R0, 0x4, PT ;  /* 0x000000040000780c */ /* 0x008fc60003f06270 */
[----:B------:R-:W-:-:S04]  /*00a0*/  IMAD R7, R0, 0x10, R7 ;  /* 0x0000001000077824 */ /* 0x000fc800078e0207 */
[----:B--2---:R-:W-:-:S06]  /*00b0*/  IMAD.WIDE R2, R7, 0x4, R2 ;  /* 0x0000000407027825 */ /* 0x004fcc00078e0202 */
[----:B------:R-:W2:Y:S02]  /*00c0*/  @!P0 LDG.E R6, desc[UR4][R2.64] ;  /* 0x0000000402068981 */ /* 0x000ea4000c1e1900 */
[----:B--2---:R-:W-:-:S05]  /*00d0*/  SEL R6, R6, RZ, !P0 ;  /* 0x000000ff06067207 */ /* 0x004fca0004000000 */
[----:B----4-:R-:W-:-:S05]  /*00e0*/  FADD R6, R6, R5 ;  /* 0x0000000506067221 */ /* 0x010fca0000000000 */
[----:B------:R-:W-:-:S05]  /*00f0*/  FSEL R7, R6, -INF , !P0 ;  /* 0xff80000006077808 */ /* 0x000fca0004000000 */
[----:B------:R-:W1:Y:S01]  /*0100*/  SHFL.BFLY PT, R8, R7, 0x8, 0x1f ;  /* 0x0d001f0007087f89 */ /* 0x000e6200000e0000 */
[C---:B------:R-:W-:Y:S02]  /*0110*/  FSETP.NAN.AND P2, PT, R7.reuse, R7, PT ;  /* 0x000000070700720b */ /* 0x040fe40003f48000 */
[----:B-1----:R-:W-:-:S13]  /*0120*/  FSETP.GT.AND P1, PT, R7, R8, PT ;  /* 0x000000080700720b */ /* 0x002fda0003f24000 */
[----:B------:R-:W-:-:S05]  /*0130*/  @!P1 FSEL R7, R7, R8, P2 ;  /* 0x0000000807079208 */ /* 0x000fca0001000000 */
        /* <DEDUP_REMOVED lines=12> */
[----:B------:R-:W-:-:S04]  /*0200*/  FADD R6, R6, -R7 ;  /* 0x8000000706067221 */ /* 0x000fc80000000000 */
[----:B------:R-:W-:-:S05]  /*0210*/  FMUL R6, R6, 1.4426950216293334961 ;  /* 0x3fb8aa3b06067820 */ /* 0x000fca0000400000 */
[----:B------:R-:W-:-:S13]  /*0220*/  FSETP.GEU.AND P1, PT, R6, -126, PT ;  /* 0xc2fc00000600780b */ /* 0x000fda0003f2e000 */
[----:B------:R-:W-:-:S04]  /*0230*/  @!P1 FMUL R6, R6, 0.5 ;  /* 0x3f00000006069820 */ /* 0x000fc80000400000 */
[----:B------:R-:W1:Y:S02]  /*0240*/  MUFU.EX2 R4, R6 ;  /* 0x0000000600047308 */ /* 0x000e640000000800 */
[----:B-1----:R-:W-:-:S05]  /*0250*/  @!P1 FMUL R4, R4, R4 ;  /* 0x0000000404049220 */ /* 0x002fca0000400000 */
[----:B------:R-:W-:-:S05]  /*0260*/  FSEL R5, R4, RZ, !P0 ;  /* 0x000000ff04057208 */ /* 0x000fca0004000000 */
[----:B------:R-:W1:Y:S02]  /*0270*/  SHFL.BFLY PT, R8, R5, 0x8, 0x1f ;  /* 0x0d001f0005087f89 */ /* 0x000e6400000e0000 */
[----:B-1----:R-:W-:-:S05]  /*0280*/  FADD R8, R5, R8 ;  /* 0x0000000805087221 */ /* 0x002fca0000000000 */
[----:B------:R-:W1:Y:S02]  /*0290*/  SHFL.BFLY PT, R7, R8, 0x4, 0x1f ;  /* 0x0c801f0008077f89 */ /* 0x000e6400000e0000 */
[----:B-1----:R-:W-:-:S05]  /*02a0*/  FADD R7, R8, R7 ;  /* 0x0000000708077221 */ /* 0x002fca0000000000 */
[----:B------:R-:W1:Y:S02]  /*02b0*/  SHFL.BFLY PT, R10, R7, 0x2, 0x1f ;  /* 0x0c401f00070a7f89 */ /* 0x000e6400000e0000 */
[----:B-1----:R-:W-:-:S05]  /*02c0*/  FADD R10, R7, R10 ;  /* 0x0000000a070a7221 */ /* 0x002fca0000000000 */
[----:B------:R-:W1:Y:S02]  /*02d0*/  SHFL.BFLY PT, R11, R10, 0x1, 0x1f ;  /* 0x0c201f000a0b7f89 */ /* 0x000e6400000e0000 */
[----:B-1----:R-:W-:-:S05]  /*02e0*/  FADD R11, R10, R11 ;  /* 0x0000000b0a0b7221 */ /* 0x002fca0000000000 */
[C---:B------:R-:W-:Y:S02]  /*02f0*/  FSETP.GT.AND P1, PT, |R11|.reuse, 8.50705917302346158658e+37, PT ;  /* 0x7e8000000b00780b */ /* 0x040fe40003f24200 */
[----:B------:R-:W-:Y:S02]  /*0300*/  FSETP.GEU.AND P2, PT, |R11|, 1.175494350822287508e-38, PT ;  /* 0x008000000b00780b */ /* 0x000fe40003f4e200 */
[----:B------:R-:W-:-:S09]  /*0310*/  LOP3.LUT P0, RZ, R9, 0x30, RZ, 0xc0, !PT ;  /* 0x0000003009ff7812 */ /* 0x000fd2000780c0ff */
[----:B------:R-:W-:-:S04]  /*0320*/  @P1 FMUL R11, R11, 0.25 ;  /* 0x3e8000000b0b1820 */ /* 0x000fc80000400000 */
[----:B------:R-:W-:Y:S01]  /*0330*/  @!P2 FMUL R11, R11, 16777216 ;  /* 0x4b8000000b0ba820 */ /* 0x000fe20000400000 */
[----:B------:R-:W-:-:S05]  /*0340*/  ISETP.LT.AND P0, PT, R0, 0x4, !P0 ;  /* 0x000000040000780c */ /* 0x000fca0004701270 */
[----:B------:R-:W1:Y:S01]  /*0350*/  MUFU.RCP R11, R11 ;  /* 0x0000000b000b7308 */ /* 0x000e620000001000 */
[----:B------:R-:W-:-:S04]  /*0360*/  @P1 FMUL R4, R4, 0.25 ;  /* 0x3e80000004041820 */ /* 0x000fc80000400000 */
[----:B------:R-:W-:-:S04]  /*0370*/  @!P2 FMUL R4, R4, 16777216 ;  /* 0x4b8000000404a820 */ /* 0x000fc80000400000 */
[----:B-1----:R-:W-:Y:S01]  /*0380*/  FMUL R5, R11, R4 ;  /* 0x000000040b057220 */ /* 0x002fe20000400000 */
[----:B------:R-:W-:Y:S06]  /*0390*/  @!P0 EXIT ;  /* 0x000000000000894d */ /* 0x000fec0003800000 */
[----:B------:R-:W-:Y:S01]  /*03a0*/  STG.E desc[UR4][R2.64], R5 ;  /* 0x0000000502007986 */ /* 0x000fe2000c101904 */
[----:B------:R-:W-:Y:S05]  /*03b0*/  EXIT ;  /* 0x000000000000794d */ /* 0x000fea0003800000 */
.L_x_0:
[----:B------:R-:W-:-:S00]  /*03c0*/  BRA `(.L_x_0) ;  /* 0xfffffffc00fc7947 */ /* 0x000fc0000383ffff */
[----:B------:R-:W-:-:S00]  /*03d0*/  NOP ;  /* 0x0000000000007918 */ /* 0x000fc00000000000 */
        /* <DEDUP_REMOVED lines=10> */
.L_x_1:


//--------------------- .nv.constant0.triton_per_fused__softmax_2 --------------------------
	.section	.nv.constant0.triton_per_fused__softmax_2,"a",@progbits
	.sectionflags	@""
	.align	4
.nv.constant0.triton_per_fused__softmax_2:
	.zero		552
